	.headerflags	@"EF_CUDA_TEXMODE_UNIFIED EF_CUDA_64BIT_ADDRESS EF_CUDA_ACCELERATORS EF_CUDA_SM90 EF_CUDA_VIRTUAL_SM(EF_CUDA_SM90)"
	.elftype	@"ET_EXEC"


//--------------------- .nv.info                  --------------------------
	.section	.nv.info,"",@"SHT_CUDA_INFO"
	.align	4


	//----- nvinfo : EIATTR_REGCOUNT
	.align		4
        /*0000*/ 	.byte	0x04, 0x2f
        /*0002*/ 	.short	(.L_1 - .L_0)
	.align		4
.L_0:
        /*0004*/ 	.word	index@(triton_poi_fused_convolution_silu_16)
        /*0008*/ 	.word	0x00000010


	//----- nvinfo : EIATTR_MIN_STACK_SIZE
	.align		4
.L_1:
        /*000c*/ 	.byte	0x04, 0x12
        /*000e*/ 	.short	(.L_3 - .L_2)
	.align		4
.L_2:
        /*0010*/ 	.word	index@(triton_poi_fused_convolution_silu_16)
        /*0014*/ 	.word	0x00000000


	//----- nvinfo : EIATTR_FRAME_SIZE
	.align		4
.L_3:
        /*0018*/ 	.byte	0x04, 0x11
        /*001a*/ 	.short	(.L_5 - .L_4)
	.align		4
.L_4:
        /*001c*/ 	.word	index@(triton_poi_fused_convolution_silu_16)
        /*0020*/ 	.word	0x00000000


	//----- nvinfo : EIATTR_MIN_STACK_SIZE
	.align		4
.L_5:
        /*0024*/ 	.byte	0x04, 0x12
        /*0026*/ 	.short	(.L_7 - .L_6)
	.align		4
.L_6:
        /*0028*/ 	.word	index@(triton_poi_fused_convolution_silu_16)
        /*002c*/ 	.word	0x00000000
.L_7:


//--------------------- .nv.info.triton_poi_fused_convolution_silu_16 --------------------------
	.section	.nv.info.triton_poi_fused_convolution_silu_16,"",@"SHT_CUDA_INFO"
	.sectionflags	@""
	.align	4


	//----- nvinfo : EIATTR_CUDA_API_VERSION
	.align		4
        /*0000*/ 	.byte	0x04, 0x37
        /*0002*/ 	.short	(.L_9 - .L_8)
.L_8:
        /*0004*/ 	.word	0x0000007c


	//----- nvinfo : EIATTR_KPARAM_INFO
	.align		4
.L_9:
        /*0008*/ 	.byte	0x04, 0x17
        /*000a*/ 	.short	(.L_11 - .L_10)
.L_10:
        /*000c*/ 	.word	0x00000000
        /*0010*/ 	.short	0x0003
        /*0012*/ 	.short	0x0018
        /*0014*/ 	.byte	0x00, 0xf0, 0x11, 0x00


	//----- nvinfo : EIATTR_KPARAM_INFO
	.align		4
.L_11:
        /*0018*/ 	.byte	0x04, 0x17
        /*001a*/ 	.short	(.L_13 - .L_12)
.L_12:
        /*001c*/ 	.word	0x00000000
        /*0020*/ 	.short	0x0002
        /*0022*/ 	.short	0x0010
        /*0024*/ 	.byte	0x00, 0xf4, 0x21, 0x00


	//----- nvinfo : EIATTR_KPARAM_INFO
	.align		4
.L_13:
        /*0028*/ 	.byte	0x04, 0x17
        /*002a*/ 	.short	(.L_15 - .L_14)
.L_14:
        /*002c*/ 	.word	0x00000000
        /*0030*/ 	.short	0x0001
        /*0032*/ 	.short	0x0008
        /*0034*/ 	.byte	0x00, 0xf4, 0x21, 0x00


	//----- nvinfo : EIATTR_KPARAM_INFO
	.align		4
.L_15:
        /*0038*/ 	.byte	0x04, 0x17
        /*003a*/ 	.short	(.L_17 - .L_16)
.L_16:
        /*003c*/ 	.word	0x00000000
        /*0040*/ 	.short	0x0000
        /*0042*/ 	.short	0x0000
        /*0044*/ 	.byte	0x00, 0xf4, 0x21, 0x00


	//----- nvinfo : EIATTR_SPARSE_MMA_MASK
	.align		4
.L_17:
        /*0048*/ 	.byte	0x03, 0x50
        /*004a*/ 	.short	0x0000


	//----- nvinfo : EIATTR_MAXREG_COUNT
	.align		4
        /*004c*/ 	.byte	0x03, 0x1b
        /*004e*/ 	.short	0x00ff


	//----- nvinfo : EIATTR_EXIT_INSTR_OFFSETS
	.align		4
        /*0050*/ 	.byte	0x04, 0x1c
        /*0052*/ 	.short	(.L_19 - .L_18)


	//   ....[0]....
.L_18:
        /*0054*/ 	.word	0x00000350


	//   ....[1]....
        /*0058*/ 	.word	0x00000370


	//----- nvinfo : EIATTR_REQNTID
	.align		4
.L_19:
        /*005c*/ 	.byte	0x04, 0x10
        /*005e*/ 	.short	(.L_21 - .L_20)
.L_20:
        /*0060*/ 	.word	0x00000020
        /*0064*/ 	.word	0x00000001
        /*0068*/ 	.word	0x00000001


	//----- nvinfo : EIATTR_CBANK_PARAM_SIZE
	.align		4
.L_21:
        /*006c*/ 	.byte	0x03, 0x19
        /*006e*/ 	.short	0x001c


	//----- nvinfo : EIATTR_PARAM_CBANK
	.align		4
        /*0070*/ 	.byte	0x04, 0x0a
        /*0072*/ 	.short	(.L_23 - .L_22)
	.align		4
.L_22:
        /*0074*/ 	.word	index@(.nv.constant0.triton_poi_fused_convolution_silu_16)
        /*0078*/ 	.short	0x0210
        /*007a*/ 	.short	0x001c


	//----- nvinfo : EIATTR_SW_WAR
	.align		4
.L_23:
        /*007c*/ 	.byte	0x04, 0x36
        /*007e*/ 	.short	(.L_25 - .L_24)
.L_24:
        /*0080*/ 	.word	0x00000008
.L_25:


//--------------------- .nv.callgraph             --------------------------
	.section	.nv.callgraph,"",@"SHT_CUDA_CALLGRAPH"
	.align	4
	.sectionentsize	8
	.align		4
        /*0000*/ 	.word	0x00000000
	.align		4
        /*0004*/ 	.word	0xffffffff
	.align		4
        /*0008*/ 	.word	0x00000000
	.align		4
        /*000c*/ 	.word	0xfffffffe
	.align		4
        /*0010*/ 	.word	0x00000000
	.align		4
        /*0014*/ 	.word	0xfffffffd
	.align		4
        /*0018*/ 	.word	0x00000000
	.align		4
        /*001c*/ 	.word	0xfffffffc


//--------------------- .text.triton_poi_fused_convolution_silu_16 --------------------------
	.section	.text.triton_poi_fused_convolution_silu_16,"ax",@progbits
	.align	128
        .global         triton_poi_fused_convolution_silu_16
        .type           triton_poi_fused_convolution_silu_16,@function
        .size           triton_poi_fused_convolution_silu_16,(.L_x_1 - triton_poi_fused_convolution_silu_16)
        .other          triton_poi_fused_convolution_silu_16,@"STO_CUDA_ENTRY STV_DEFAULT"
triton_poi_fused_convolution_silu_16:
.text.triton_poi_fused_convolution_silu_16:
[----:B------:R-:W0:Y:S02]  /*0000*/  LDC R1, c[0x0][0x28] ;  /* 0x00000a00ff017b82 */ /* 0x000e240000000800 */
[----:B------:R-:W1:Y:S01]  /*0010*/  S2R R0, SR_TID.X ;  /* 0x0000000000007919 */ /* 0x000e620000002100 */
[----:B------:R-:W2:Y:S01]  /*0020*/  LDC.64 R4, c[0x0][0x218] ;  /* 0x00008600ff047b82 */ /* 0x000ea20000000a00 */
[----:B------:R-:W-:Y:S01]  /*0030*/  CS2R R10, SRZ ;  /* 0x00000000000a7805 */ /* 0x000fe2000001ff00 */
[----:B------:R-:W-:Y:S01]  /*0040*/  ULDC.64 UR4, c[0x0][0x208] ;  /* 0x0000820000047ab9 */ /* 0x000fe20000000a00 */
[----:B------:R-:W3:Y:S05]  /*0050*/  S2R R7, SR_CTAID.X ;  /* 0x0000000000077919 */ /* 0x000eea0000002500 */
[----:B------:R-:W4:Y:S01]  /*0060*/  LDC.64 R2, c[0x0][0x210] ;  /* 0x00008400ff027b82 */ /* 0x000f220000000a00 */
[----:B-1----:R-:W-:-:S04]  /*0070*/  SHF.L.U32 R0, R0, 0x1, RZ ;  /* 0x0000000100007819 */ /* 0x002fc800000006ff */
[----:B------:R-:W-:Y:S02]  /*0080*/  LOP3.LUT R0, R0, 0x3e, RZ, 0xc0, !PT ;  /* 0x0000003e00007812 */ /* 0x000fe400078ec0ff */
[----:B---3--:R-:W-:Y:S02]  /*0090*/  SHF.R.S32.HI R6, RZ, 0x19, R7 ;  /* 0x00000019ff067819 */ /* 0x008fe40000011407 */
[----:B------:R-:W-:Y:S02]  /*00a0*/  LEA R7, R7, R0, 0x6 ;  /* 0x0000000007077211 */ /* 0x000fe400078e30ff */
[----:B------:R-:W-:Y:S02]  /*00b0*/  SGXT R0, R6, 0x1 ;  /* 0x000000010600781a */ /* 0x000fe40000000200 */
[C---:B------:R-:W-:Y:S01]  /*00c0*/  ISETP.GE.AND P0, PT, R7.reuse, 0x40, PT ;  /* 0x000000400700780c */ /* 0x040fe20003f06270 */
[----:B----4-:R-:W-:Y:S01]  /*00d0*/  IMAD.WIDE R2, R7, 0x4, R2 ;  /* 0x0000000407027825 */ /* 0x010fe200078e0202 */
[----:B------:R-:W-:-:S04]  /*00e0*/  LEA.HI R0, R0, R7, RZ, 0x4 ;  /* 0x0000000700007211 */ /* 0x000fc800078f20ff */
[----:B------:R-:W-:-:S04]  /*00f0*/  LOP3.LUT R0, R0, 0xfffffff0, RZ, 0xc0, !PT ;  /* 0xfffffff000007812 */ /* 0x000fc800078ec0ff */
[----:B------:R-:W-:-:S05]  /*0100*/  IADD3 R9, R7, -R0, RZ ;  /* 0x8000000007097210 */ /* 0x000fca0007ffe0ff */
[----:B--2---:R-:W-:Y:S01]  /*0110*/  IMAD.WIDE R4, R9, 0x4, R4 ;  /* 0x0000000409047825 */ /* 0x004fe200078e0204 */
[----:B------:R-:W-:-:S04]  /*0120*/  CS2R R8, SRZ ;  /* 0x0000000000087805 */ /* 0x000fc8000001ff00 */
[----:B------:R-:W2:Y:S04]  /*0130*/  @!P0 LDG.E.EL.64 R10, desc[UR4][R4.64] ;  /* 0x00000004040a8981 */ /* 0x000ea8000c2e1b00 */
[----:B------:R-:W2:Y:S02]  /*0140*/  @!P0 LDG.E.64 R8, desc[UR4][R2.64] ;  /* 0x0000000402088981 */ /* 0x000ea4000c1e1b00 */
[----:B--2---:R-:W-:Y:S01]  /*0150*/  FADD R12, R10, R8 ;  /* 0x000000080a0c7221 */ /* 0x004fe20000000000 */
[----:B------:R-:W-:-:S03]  /*0160*/  FADD R13, R11, R9 ;  /* 0x000000090b0d7221 */ /* 0x000fc60000000000 */
[----:B------:R-:W-:-:S04]  /*0170*/  FADD R0, RZ, -R12 ;  /* 0x8000000cff007221 */ /* 0x000fc80000000000 */
[----:B------:R-:W-:Y:S01]  /*0180*/  FMUL R6, R0, 1.4426950216293334961 ;  /* 0x3fb8aa3b00067820 */ /* 0x000fe20000400000 */
[----:B------:R-:W-:-:S04]  /*0190*/  FADD R0, RZ, -R13 ;  /* 0x8000000dff007221 */ /* 0x000fc80000000000 */
[----:B------:R-:W-:Y:S01]  /*01a0*/  FMUL R8, R0, 1.4426950216293334961 ;  /* 0x3fb8aa3b00087820 */ /* 0x000fe20000400000 */
[----:B------:R-:W-:-:S04]  /*01b0*/  FSETP.GEU.AND P1, PT, R6, -126, PT ;  /* 0xc2fc00000600780b */ /* 0x000fc80003f2e000 */
[----:B------:R-:W-:-:S09]  /*01c0*/  FSETP.GEU.AND P2, PT, R8, -126, PT ;  /* 0xc2fc00000800780b */ /* 0x000fd20003f4e000 */
[----:B------:R-:W-:-:S04]  /*01d0*/  @!P1 FMUL R6, R6, 0.5 ;  /* 0x3f00000006069820 */ /* 0x000fc80000400000 */
[----:B------:R-:W-:Y:S01]  /*01e0*/  @!P2 FMUL R8, R8, 0.5 ;  /* 0x3f0000000808a820 */ /* 0x000fe20000400000 */
[----:B------:R-:W1:Y:S08]  /*01f0*/  MUFU.EX2 R0, R6 ;  /* 0x0000000600007308 */ /* 0x000e700000000800 */
[----:B------:R-:W2:Y:S01]  /*0200*/  MUFU.EX2 R4, R8 ;  /* 0x0000000800047308 */ /* 0x000ea20000000800 */
[----:B-1----:R-:W-:-:S04]  /*0210*/  @!P1 FMUL R0, R0, R0 ;  /* 0x0000000000009220 */ /* 0x002fc80000400000 */
[----:B------:R-:W-:Y:S01]  /*0220*/  FADD R0, R0, 1 ;  /* 0x3f80000000007421 */ /* 0x000fe20000000000 */
[----:B--2---:R-:W-:-:S04]  /*0230*/  @!P2 FMUL R4, R4, R4 ;  /* 0x000000040404a220 */ /* 0x004fc80000400000 */
[----:B------:R-:W-:Y:S01]  /*0240*/  FADD R9, R4, 1 ;  /* 0x3f80000004097421 */ /* 0x000fe20000000000 */
[----:B------:R-:W-:Y:S01]  /*0250*/  FSETP.GT.AND P1, PT, R0, 8.50705917302346158658e+37, PT ;  /* 0x7e8000000000780b */ /* 0x000fe20003f24000 */
[----:B------:R-:W1:Y:S03]  /*0260*/  LDC.64 R4, c[0x0][0x220] ;  /* 0x00008800ff047b82 */ /* 0x000e660000000a00 */
[----:B------:R-:W-:Y:S01]  /*0270*/  FSETP.GT.AND P2, PT, R9, 8.50705917302346158658e+37, PT ;  /* 0x7e8000000900780b */ /* 0x000fe20003f44000 */
[----:B------:R-:W-:-:S08]  /*0280*/  HFMA2.MMA R6, -RZ, RZ, 1.625, 0 ;  /* 0x3e800000ff067435 */ /* 0x000fd000000001ff */
[----:B------:R-:W-:-:S04]  /*0290*/  @P1 FMUL R0, R0, 0.25 ;  /* 0x3e80000000001820 */ /* 0x000fc80000400000 */
[----:B------:R-:W-:Y:S02]  /*02a0*/  @P2 FMUL R9, R9, 0.25 ;  /* 0x3e80000009092820 */ /* 0x000fe40000400000 */
[----:B------:R-:W2:Y:S08]  /*02b0*/  MUFU.RCP R0, R0 ;  /* 0x0000000000007308 */ /* 0x000eb00000001000 */
[----:B------:R-:W3:Y:S01]  /*02c0*/  MUFU.RCP R9, R9 ;  /* 0x0000000900097308 */ /* 0x000ee20000001000 */
[----:B------:R-:W-:-:S02]  /*02d0*/  FSEL R11, R6, 1, P1 ;  /* 0x3f800000060b7808 */ /* 0x000fc40000800000 */
[----:B------:R-:W-:Y:S01]  /*02e0*/  FSEL R6, R6, 1, P2 ;  /* 0x3f80000006067808 */ /* 0x000fe20001000000 */
[----:B------:R4:W-:Y:S02]  /*02f0*/  @!P0 STG.E.64 desc[UR4][R2.64], R12 ;  /* 0x0000000c02008986 */ /* 0x0009e4000c101b04 */
[----:B--2---:R-:W-:Y:S01]  /*0300*/  FMUL R11, R0, R11 ;  /* 0x0000000b000b7220 */ /* 0x004fe20000400000 */
[----:B-1----:R-:W-:-:S04]  /*0310*/  IMAD.WIDE R4, R7, 0x4, R4 ;  /* 0x0000000407047825 */ /* 0x002fc800078e0204 */
[----:B------:R-:W-:Y:S01]  /*0320*/  FMUL R10, R12, R11 ;  /* 0x0000000b0c0a7220 */ /* 0x000fe20000400000 */
[----:B---3--:R-:W-:-:S04]  /*0330*/  FMUL R6, R9, R6 ;  /* 0x0000000609067220 */ /* 0x008fc80000400000 */
[----:B------:R-:W-:Y:S01]  /*0340*/  FMUL R11, R13, R6 ;  /* 0x000000060d0b7220 */ /* 0x000fe20000400000 */
[----:B----4-:R-:W-:Y:S06]  /*0350*/  @P0 EXIT ;  /* 0x000000000000094d */ /* 0x010fec0003800000 */
[----:B------:R-:W-:Y:S01]  /*0360*/  STG.E.64 desc[UR4][R4.64], R10 ;  /* 0x0000000a04007986 */ /* 0x000fe2000c101b04 */
[----:B------:R-:W-:Y:S05]  /*0370*/  EXIT ;  /* 0x000000000000794d */ /* 0x000fea0003800000 */
.L_x_0:
[----:B------:R-:W-:-:S00]  /*0380*/  BRA `(.L_x_0) ;  /* 0xfffffffc00fc7947 */ /* 0x000fc0000383ffff */
[----:B------:R-:W-:-:S00]  /*0390*/  NOP ;  /* 0x0000000000007918 */ /* 0x000fc00000000000 */
        /* <DEDUP_REMOVED lines=14> */
.L_x_1:


//--------------------- .nv.constant0.triton_poi_fused_convolution_silu_16 --------------------------
	.section	.nv.constant0.triton_poi_fused_convolution_silu_16,"a",@progbits
	.sectionflags	@""
	.align	4
.nv.constant0.triton_poi_fused_convolution_silu_16:
	.zero		556
